//
// Generated by NVIDIA NVVM Compiler
//
// Compiler Build ID: CL-36424714
// Cuda compilation tools, release 13.0, V13.0.88
// Based on NVVM 20.0.0
//

.version 9.0
.target sm_100
.address_size 64

	// .globl	_Z6kernelPKfPfi

.visible .entry _Z6kernelPKfPfi(
	.param .u64 .ptr .align 1 _Z6kernelPKfPfi_param_0,
	.param .u64 .ptr .align 1 _Z6kernelPKfPfi_param_1,
	.param .u32 _Z6kernelPKfPfi_param_2
)
{
	.reg .pred 	%p<2>;
	.reg .b32 	%r<6>;
	.reg .b32 	%f<3>;
	.reg .b64 	%rd<8>;

	ld.param.u64 	%rd1, [_Z6kernelPKfPfi_param_0];
	ld.param.u64 	%rd2, [_Z6kernelPKfPfi_param_1];
	ld.param.u32 	%r2, [_Z6kernelPKfPfi_param_2];
	mov.u32 	%r3, %ctaid.x;
	mov.u32 	%r4, %ntid.x;
	mov.u32 	%r5, %tid.x;
	mad.lo.s32 	%r1, %r3, %r4, %r5;
	setp.ge.s32 	%p1, %r1, %r2;
	@%p1 bra 	$L__BB0_2;
	cvta.to.global.u64 	%rd3, %rd1;
	cvta.to.global.u64 	%rd4, %rd2;
	mul.wide.s32 	%rd5, %r1, 4;
	add.s64 	%rd6, %rd3, %rd5;
	ld.global.f32 	%f1, [%rd6];
	max.f32 	%f2, %f1, 0f00000000;
	add.s64 	%rd7, %rd4, %rd5;
	st.global.f32 	[%rd7], %f2;
$L__BB0_2:
	ret;

}


// ===== COMPILED SASS (sm_100) =====

	.target	sm_100

	.elftype	@"ET_EXEC"


//--------------------- .note.nv.tkinfo           --------------------------
	.section	.note.nv.tkinfo,"",@"SHT_NOTE"
	.sectionflags	@"SHF_NOTE_NV_TKINFO"
	.tkinfo
        /*0018*/ 	.word	0x00000002
        /*0030*/ 	.string	""
        /*0030*/ 	.string	"ptxas"
        /*0030*/ 	.string	"Cuda compilation tools, release 13.0, V13.0.88"
        /*0030*/ 	.string	"Build cuda_13.0.r13.0/compiler.36424714_0"
        /*0030*/ 	.string	"-arch sm_100 -m 64 "



//--------------------- .note.nv.cuinfo           --------------------------
	.section	.note.nv.cuinfo,"",@"SHT_NOTE"
	.sectionflags	@"SHF_NOTE_NV_CUINFO"
        /*0018*/ 	.short	0x0002
        /*001a*/ 	.short	0x0064
        /*001c*/ 	.short	0x0082
	.zero		2


//--------------------- .nv.info                  --------------------------
	.section	.nv.info,"",@"SHT_CUDA_INFO"
	.align	4


	//----- nvinfo : EIATTR_REGCOUNT
	.align		4
        /*0000*/ 	.byte	0x04, 0x2f
        /*0002*/ 	.short	(.L_1 - .L_0)
	.align		4
.L_0:
        /*0004*/ 	.word	index@(_Z6kernelPKfPfi)
        /*0008*/ 	.word	0x0000000a


	//----- nvinfo : EIATTR_FRAME_SIZE
	.align		4
.L_1:
        /*000c*/ 	.byte	0x04, 0x11
        /*000e*/ 	.short	(.L_3 - .L_2)
	.align		4
.L_2:
        /*0010*/ 	.word	index@(_Z6kernelPKfPfi)
        /*0014*/ 	.word	0x00000000


	//----- nvinfo : EIATTR_MIN_STACK_SIZE
	.align		4
.L_3:
        /*0018*/ 	.byte	0x04, 0x12
        /*001a*/ 	.short	(.L_5 - .L_4)
	.align		4
.L_4:
        /*001c*/ 	.word	index@(_Z6kernelPKfPfi)
        /*0020*/ 	.word	0x00000000
.L_5:


//--------------------- .nv.compat                --------------------------
	.section	.nv.compat,"",@"SHT_CUDA_COMPAT_INFO"
	.align	4
        /*0000*/ 	.byte	0x02, 0x09, 0x00, 0x00, 0x02, 0x02, 0x01, 0x00, 0x02, 0x05, 0x05, 0x00, 0x03, 0x07, 0x01, 0x01
        /*0010*/ 	.byte	0x02, 0x03, 0x00, 0x00, 0x02, 0x06, 0x01, 0x00, 0x04, 0x0b, 0x08, 0x00, 0x09, 0x00, 0x00, 0x00
        /*0020*/ 	.byte	0x00, 0x00, 0x00, 0x00


//--------------------- .nv.info._Z6kernelPKfPfi  --------------------------
	.section	.nv.info._Z6kernelPKfPfi,"",@"SHT_CUDA_INFO"
	.sectionflags	@""
	.align	4


	//----- nvinfo : EIATTR_CUDA_API_VERSION
	.align		4
        /*0000*/ 	.byte	0x04, 0x37
        /*0002*/ 	.short	(.L_7 - .L_6)
.L_6:
        /*0004*/ 	.word	0x00000082


	//----- nvinfo : EIATTR_KPARAM_INFO
	.align		4
.L_7:
        /*0008*/ 	.byte	0x04, 0x17
        /*000a*/ 	.short	(.L_9 - .L_8)
.L_8:
        /*000c*/ 	.word	0x00000000
        /*0010*/ 	.short	0x0002
        /*0012*/ 	.short	0x0010
        /*0014*/ 	.byte	0x00, 0xf0, 0x11, 0x00


	//----- nvinfo : EIATTR_KPARAM_INFO
	.align		4
.L_9:
        /*0018*/ 	.byte	0x04, 0x17
        /*001a*/ 	.short	(.L_11 - .L_10)
.L_10:
        /*001c*/ 	.word	0x00000000
        /*0020*/ 	.short	0x0001
        /*0022*/ 	.short	0x0008
        /*0024*/ 	.byte	0x00, 0xf5, 0x21, 0x00


	//----- nvinfo : EIATTR_KPARAM_INFO
	.align		4
.L_11:
        /*0028*/ 	.byte	0x04, 0x17
        /*002a*/ 	.short	(.L_13 - .L_12)
.L_12:
        /*002c*/ 	.word	0x00000000
        /*0030*/ 	.short	0x0000
        /*0032*/ 	.short	0x0000
        /*0034*/ 	.byte	0x00, 0xf5, 0x21, 0x00


	//----- nvinfo : EIATTR_SPARSE_MMA_MASK
	.align		4
.L_13:
        /*0038*/ 	.byte	0x03, 0x50
        /*003a*/ 	.short	0x0000


	//----- nvinfo : EIATTR_MAXREG_COUNT
	.align		4
        /*003c*/ 	.byte	0x03, 0x1b
        /*003e*/ 	.short	0x00ff


	//----- nvinfo : EIATTR_MERCURY_ISA_VERSION
	.align		4
        /*0040*/ 	.byte	0x03, 0x5f
        /*0042*/ 	.short	0x0101


	//----- nvinfo : EIATTR_VRC_CTA_INIT_COUNT
	.align		4
        /*0044*/ 	.byte	0x02, 0x4a
	.zero		1
	.zero		1


	//----- nvinfo : EIATTR_EXIT_INSTR_OFFSETS
	.align		4
        /*0048*/ 	.byte	0x04, 0x1c
        /*004a*/ 	.short	(.L_15 - .L_14)


	//   ....[0]....
.L_14:
        /*004c*/ 	.word	0x00000070


	//   ....[1]....
        /*0050*/ 	.word	0x00000100


	//----- nvinfo : EIATTR_CBANK_PARAM_SIZE
	.align		4
.L_15:
        /*0054*/ 	.byte	0x03, 0x19
        /*0056*/ 	.short	0x0014


	//----- nvinfo : EIATTR_PARAM_CBANK
	.align		4
        /*0058*/ 	.byte	0x04, 0x0a
        /*005a*/ 	.short	(.L_17 - .L_16)
	.align		4
.L_16:
        /*005c*/ 	.word	index@(.nv.constant0._Z6kernelPKfPfi)
        /*0060*/ 	.short	0x0380
        /*0062*/ 	.short	0x0014


	//----- nvinfo : EIATTR_SW_WAR
	.align		4
.L_17:
        /*0064*/ 	.byte	0x04, 0x36
        /*0066*/ 	.short	(.L_19 - .L_18)
.L_18:
        /*0068*/ 	.word	0x00000008
.L_19:


//--------------------- .nv.callgraph             --------------------------
	.section	.nv.callgraph,"",@"SHT_CUDA_CALLGRAPH"
	.align	4
	.sectionentsize	8
	.align		4
        /*0000*/ 	.word	0x00000000
	.align		4
        /*0004*/ 	.word	0xffffffff
	.align		4
        /*0008*/ 	.word	0x00000000
	.align		4
        /*000c*/ 	.word	0xfffffffe
	.align		4
        /*0010*/ 	.word	0x00000000
	.align		4
        /*0014*/ 	.word	0xfffffffd
	.align		4
        /*0018*/ 	.word	0x00000000
	.align		4
        /*001c*/ 	.word	0xfffffffc


//--------------------- .text._Z6kernelPKfPfi     --------------------------
	.section	.text._Z6kernelPKfPfi,"ax",@progbits
	.align	128
        .global         _Z6kernelPKfPfi
        .type           _Z6kernelPKfPfi,@function
        .size           _Z6kernelPKfPfi,(.L_x_1 - _Z6kernelPKfPfi)
        .other          _Z6kernelPKfPfi,@"STO_CUDA_ENTRY STV_DEFAULT"
_Z6kernelPKfPfi:
.text._Z6kernelPKfPfi:
[----:B------:R-:W-:Y:S01]  /*0000*/  LDC R1, c[0x0][0x37c] ;  /* 0x0000df00ff017b82 */ /* 0x000fe20000000800 */
[----:B------:R-:W0:Y:S07]  /*0010*/  S2R R0, SR_TID.X ;  /* 0x0000000000007919 */ /* 0x000e2e0000002100 */
[----:B------:R-:W0:Y:S01]  /*0020*/  S2UR UR4, SR_CTAID.X ;  /* 0x00000000000479c3 */ /* 0x000e220000002500 */
[----:B------:R-:W1:Y:S07]  /*0030*/  LDCU UR5, c[0x0][0x390] ;  /* 0x00007200ff0577ac */ /* 0x000e6e0008000800 */
[----:B------:R-:W0:Y:S02]  /*0040*/  LDC R7, c[0x0][0x360] ;  /* 0x0000d800ff077b82 */ /* 0x000e240000000800 */
[----:B0-----:R-:W-:-:S05]  /*0050*/  IMAD R7, R7, UR4, R0 ;  /* 0x0000000407077c24 */ /* 0x001fca000f8e0200 */
[----:B-1----:R-:W-:-:S13]  /*0060*/  ISETP.GE.AND P0, PT, R7, UR5, PT ;  /* 0x0000000507007c0c */ /* 0x002fda000bf06270 */
[----:B------:R-:W-:Y:S05]  /*0070*/  @P0 EXIT ;  /* 0x000000000000094d */ /* 0x000fea0003800000 */
[----:B------:R-:W0:Y:S01]  /*0080*/  LDC.64 R2, c[0x0][0x380] ;  /* 0x0000e000ff027b82 */ /* 0x000e220000000a00 */
[----:B------:R-:W1:Y:S07]  /*0090*/  LDCU.64 UR4, c[0x0][0x358] ;  /* 0x00006b00ff0477ac */ /* 0x000e6e0008000a00 */
[----:B------:R-:W2:Y:S01]  /*00a0*/  LDC.64 R4, c[0x0][0x388] ;  /* 0x0000e200ff047b82 */ /* 0x000ea20000000a00 */
[----:B0-----:R-:W-:-:S06]  /*00b0*/  IMAD.WIDE R2, R7, 0x4, R2 ;  /* 0x0000000407027825 */ /* 0x001fcc00078e0202 */
[----:B-1----:R-:W3:Y:S01]  /*00c0*/  LDG.E R2, desc[UR4][R2.64] ;  /* 0x0000000402027981 */ /* 0x002ee2000c1e1900 */
[----:B--2---:R-:W-:Y:S01]  /*00d0*/  IMAD.WIDE R4, R7, 0x4, R4 ;  /* 0x0000000407047825 */ /* 0x004fe200078e0204 */
[----:B---3--:R-:W-:-:S05]  /*00e0*/  FMNMX R7, RZ, R2, !PT ;  /* 0x00000002ff077209 */ /* 0x008fca0007800000 */
[----:B------:R-:W-:Y:S01]  /*00f0*/  STG.E desc[UR4][R4.64], R7 ;  /* 0x0000000704007986 */ /* 0x000fe2000c101904 */
[----:B------:R-:W-:Y:S05]  /*0100*/  EXIT ;  /* 0x000000000000794d */ /* 0x000fea0003800000 */
.L_x_0:
[----:B------:R-:W-:-:S00]  /*0110*/  BRA `(.L_x_0) ;  /* 0xfffffffc00fc7947 */ /* 0x000fc0000383ffff */
[----:B------:R-:W-:-:S00]  /*0120*/  NOP ;  /* 0x0000000000007918 */ /* 0x000fc00000000000 */
        /* <DEDUP_REMOVED lines=13> */
.L_x_1:


//--------------------- .nv.shared.reserved.0     --------------------------
	.section	.nv.shared.reserved.0,"aw",@nobits
	.weak		__nv_reservedSMEM_offset_0_alias
	.size		__nv_reservedSMEM_offset_0_alias, 0, 64
	.other		__nv_reservedSMEM_offset_0_alias,@"STO_CUDA_RESERVED_SHARED STV_DEFAULT"
__nv_reservedSMEM_offset_0_alias:
	.zero		0
	.zero		64


//--------------------- .nv.constant0._Z6kernelPKfPfi --------------------------
	.section	.nv.constant0._Z6kernelPKfPfi,"a",@progbits
	.sectionflags	@""
	.align	4
.nv.constant0._Z6kernelPKfPfi:
	.zero		916


//--------------------- SYMBOLS --------------------------

	.type		.nv.reservedSmem.offset0,@object
	.size		.nv.reservedSmem.offset0,0x4
